	.headerflags	@"EF_CUDA_TEXMODE_UNIFIED EF_CUDA_64BIT_ADDRESS EF_CUDA_ACCELERATORS EF_CUDA_SM90 EF_CUDA_VIRTUAL_SM(EF_CUDA_SM90)"
	.elftype	@"ET_EXEC"


//--------------------- .nv.info                  --------------------------
	.section	.nv.info,"",@"SHT_CUDA_INFO"
	.align	4


	//----- nvinfo : EIATTR_REGCOUNT
	.align		4
        /*0000*/ 	.byte	0x04, 0x2f
        /*0002*/ 	.short	(.L_1 - .L_0)
	.align		4
.L_0:
        /*0004*/ 	.word	index@(triton_poi_fused__softmax_5)
        /*0008*/ 	.word	0x0000000e


	//----- nvinfo : EIATTR_MIN_STACK_SIZE
	.align		4
.L_1:
        /*000c*/ 	.byte	0x04, 0x12
        /*000e*/ 	.short	(.L_3 - .L_2)
	.align		4
.L_2:
        /*0010*/ 	.word	index@(triton_poi_fused__softmax_5)
        /*0014*/ 	.word	0x00000000


	//----- nvinfo : EIATTR_FRAME_SIZE
	.align		4
.L_3:
        /*0018*/ 	.byte	0x04, 0x11
        /*001a*/ 	.short	(.L_5 - .L_4)
	.align		4
.L_4:
        /*001c*/ 	.word	index@(triton_poi_fused__softmax_5)
        /*0020*/ 	.word	0x00000000


	//----- nvinfo : EIATTR_MIN_STACK_SIZE
	.align		4
.L_5:
        /*0024*/ 	.byte	0x04, 0x12
        /*0026*/ 	.short	(.L_7 - .L_6)
	.align		4
.L_6:
        /*0028*/ 	.word	index@(triton_poi_fused__softmax_5)
        /*002c*/ 	.word	0x00000000
.L_7:


//--------------------- .nv.info.triton_poi_fused__softmax_5 --------------------------
	.section	.nv.info.triton_poi_fused__softmax_5,"",@"SHT_CUDA_INFO"
	.sectionflags	@""
	.align	4


	//----- nvinfo : EIATTR_CUDA_API_VERSION
	.align		4
        /*0000*/ 	.byte	0x04, 0x37
        /*0002*/ 	.short	(.L_9 - .L_8)
.L_8:
        /*0004*/ 	.word	0x0000007c


	//----- nvinfo : EIATTR_KPARAM_INFO
	.align		4
.L_9:
        /*0008*/ 	.byte	0x04, 0x17
        /*000a*/ 	.short	(.L_11 - .L_10)
.L_10:
        /*000c*/ 	.word	0x00000000
        /*0010*/ 	.short	0x0002
        /*0012*/ 	.short	0x0010
        /*0014*/ 	.byte	0x00, 0xf0, 0x11, 0x00


	//----- nvinfo : EIATTR_KPARAM_INFO
	.align		4
.L_11:
        /*0018*/ 	.byte	0x04, 0x17
        /*001a*/ 	.short	(.L_13 - .L_12)
.L_12:
        /*001c*/ 	.word	0x00000000
        /*0020*/ 	.short	0x0001
        /*0022*/ 	.short	0x0008
        /*0024*/ 	.byte	0x00, 0xf4, 0x21, 0x00


	//----- nvinfo : EIATTR_KPARAM_INFO
	.align		4
.L_13:
        /*0028*/ 	.byte	0x04, 0x17
        /*002a*/ 	.short	(.L_15 - .L_14)
.L_14:
        /*002c*/ 	.word	0x00000000
        /*0030*/ 	.short	0x0000
        /*0032*/ 	.short	0x0000
        /*0034*/ 	.byte	0x00, 0xf4, 0x21, 0x00


	//----- nvinfo : EIATTR_SPARSE_MMA_MASK
	.align		4
.L_15:
        /*0038*/ 	.byte	0x03, 0x50
        /*003a*/ 	.short	0x0000


	//----- nvinfo : EIATTR_MAXREG_COUNT
	.align		4
        /*003c*/ 	.byte	0x03, 0x1b
        /*003e*/ 	.short	0x00ff


	//----- nvinfo : EIATTR_EXIT_INSTR_OFFSETS
	.align		4
        /*0040*/ 	.byte	0x04, 0x1c
        /*0042*/ 	.short	(.L_17 - .L_16)


	//   ....[0]....
.L_16:
        /*0044*/ 	.word	0x000003c0


	//   ....[1]....
        /*0048*/ 	.word	0x000003e0


	//----- nvinfo : EIATTR_REQNTID
	.align		4
.L_17:
        /*004c*/ 	.byte	0x04, 0x10
        /*004e*/ 	.short	(.L_19 - .L_18)
.L_18:
        /*0050*/ 	.word	0x00000020
        /*0054*/ 	.word	0x00000001
        /*0058*/ 	.word	0x00000001


	//----- nvinfo : EIATTR_CBANK_PARAM_SIZE
	.align		4
.L_19:
        /*005c*/ 	.byte	0x03, 0x19
        /*005e*/ 	.short	0x0014


	//----- nvinfo : EIATTR_PARAM_CBANK
	.align		4
        /*0060*/ 	.byte	0x04, 0x0a
        /*0062*/ 	.short	(.L_21 - .L_20)
	.align		4
.L_20:
        /*0064*/ 	.word	index@(.nv.constant0.triton_poi_fused__softmax_5)
        /*0068*/ 	.short	0x0210
        /*006a*/ 	.short	0x0014


	//----- nvinfo : EIATTR_SW_WAR
	.align		4
.L_21:
        /*006c*/ 	.byte	0x04, 0x36
        /*006e*/ 	.short	(.L_23 - .L_22)
.L_22:
        /*0070*/ 	.word	0x00000008
.L_23:


//--------------------- .nv.callgraph             --------------------------
	.section	.nv.callgraph,"",@"SHT_CUDA_CALLGRAPH"
	.align	4
	.sectionentsize	8
	.align		4
        /*0000*/ 	.word	0x00000000
	.align		4
        /*0004*/ 	.word	0xffffffff
	.align		4
        /*0008*/ 	.word	0x00000000
	.align		4
        /*000c*/ 	.word	0xfffffffe
	.align		4
        /*0010*/ 	.word	0x00000000
	.align		4
        /*0014*/ 	.word	0xfffffffd
	.align		4
        /*0018*/ 	.word	0x00000000
	.align		4
        /*001c*/ 	.word	0xfffffffc


//--------------------- .text.triton_poi_fused__softmax_5 --------------------------
	.section	.text.triton_poi_fused__softmax_5,"ax",@progbits
	.align	128
        .global         triton_poi_fused__softmax_5
        .type           triton_poi_fused__softmax_5,@function
        .size           triton_poi_fused__softmax_5,(.L_x_1 - triton_poi_fused__softmax_5)
        .other          triton_poi_fused__softmax_5,@"STO_CUDA_ENTRY STV_DEFAULT"
triton_poi_fused__softmax_5:
.text.triton_poi_fused__softmax_5:
[----:B------:R-:W0:Y:S02]  /*0000*/  LDC R1, c[0x0][0x28] ;  /* 0x00000a00ff017b82 */ /* 0x000e240000000800 */
[----:B------:R-:W1:Y:S01]  /*0010*/  LDC.64 R4, c[0x0][0x210] ;  /* 0x00008400ff047b82 */ /* 0x000e620000000a00 */
[----:B------:R-:W-:Y:S01]  /*0020*/  ULDC.64 UR4, c[0x0][0x208] ;  /* 0x0000820000047ab9 */ /* 0x000fe20000000a00 */
[----:B------:R-:W2:Y:S01]  /*0030*/  S2R R10, SR_TID.X ;  /* 0x00000000000a7919 */ /* 0x000ea20000002100 */
[----:B------:R-:W3:Y:S05]  /*0040*/  S2R R7, SR_CTAID.X ;  /* 0x0000000000077919 */ /* 0x000eea0000002500 */
[----:B------:R-:W4:Y:S01]  /*0050*/  LDC.64 R2, c[0x0][0x210] ;  /* 0x00008400ff027b82 */ /* 0x000f220000000a00 */
[----:B-1----:R-:W5:Y:S04]  /*0060*/  LDG.E R6, desc[UR4][R4.64] ;  /* 0x0000000404067981 */ /* 0x002f68000c1e1900 */
[----:B------:R-:W5:Y:S04]  /*0070*/  LDG.E R9, desc[UR4][R4.64+0x4] ;  /* 0x0000040404097981 */ /* 0x000f68000c1e1900 */
[----:B------:R1:W5:Y:S01]  /*0080*/  LDG.E R8, desc[UR4][R4.64+0x8] ;  /* 0x0000080404087981 */ /* 0x000362000c1e1900 */
[----:B--2---:R-:W-:-:S04]  /*0090*/  LOP3.LUT R0, R10, 0x3, RZ, 0xc0, !PT ;  /* 0x000000030a007812 */ /* 0x004fc800078ec0ff */
[----:B---3--:R-:W-:Y:S01]  /*00a0*/  LEA R7, R7, R0, 0x2 ;  /* 0x0000000007077211 */ /* 0x008fe200078e10ff */
[----:B------:R-:W-:-:S03]  /*00b0*/  HFMA2.MMA R0, -RZ, RZ, 0, 0 ;  /* 0x00000000ff007435 */ /* 0x000fc600000001ff */
[C---:B------:R-:W-:Y:S01]  /*00c0*/  ISETP.GE.AND P0, PT, R7.reuse, 0x3, PT ;  /* 0x000000030700780c */ /* 0x040fe20003f06270 */
[----:B----4-:R-:W-:-:S12]  /*00d0*/  IMAD.WIDE R2, R7, 0x4, R2 ;  /* 0x0000000407027825 */ /* 0x010fd800078e0202 */
[----:B------:R-:W2:Y:S01]  /*00e0*/  @!P0 LDG.E R0, desc[UR4][R2.64] ;  /* 0x0000000402008981 */ /* 0x000ea2000c1e1900 */
[C---:B-----5:R-:W-:Y:S02]  /*00f0*/  FSETP.NAN.AND P1, PT, R6.reuse, R6, PT ;  /* 0x000000060600720b */ /* 0x060fe40003f28000 */
[----:B------:R-:W-:-:S04]  /*0100*/  FSETP.GT.AND P0, PT, R6, R9, PT ;  /* 0x000000090600720b */ /* 0x000fc80003f04000 */
[----:B-1----:R-:W-:-:S04]  /*0110*/  FSEL R5, R6, R9, P0 ;  /* 0x0000000906057208 */ /* 0x002fc80000000000 */
[----:B------:R-:W-:-:S04]  /*0120*/  FSEL R5, R6, R5, P1 ;  /* 0x0000000506057208 */ /* 0x000fc80000800000 */
[C---:B------:R-:W-:Y:S02]  /*0130*/  FSETP.GT.AND P0, PT, R5.reuse, R8, PT ;  /* 0x000000080500720b */ /* 0x040fe40003f04000 */
[----:B------:R-:W-:-:S11]  /*0140*/  FSETP.NAN.AND P1, PT, R5, R5, PT ;  /* 0x000000050500720b */ /* 0x000fd60003f28000 */
[----:B------:R-:W-:-:S05]  /*0150*/  @!P0 FSEL R5, R5, R8, P1 ;  /* 0x0000000805058208 */ /* 0x000fca0000800000 */
[--C-:B------:R-:W-:Y:S01]  /*0160*/  FADD R6, R6, -R5.reuse ;  /* 0x8000000506067221 */ /* 0x100fe20000000000 */
[--C-:B------:R-:W-:Y:S01]  /*0170*/  FADD R9, R9, -R5.reuse ;  /* 0x8000000509097221 */ /* 0x100fe20000000000 */
[----:B------:R-:W-:Y:S01]  /*0180*/  FADD R8, R8, -R5 ;  /* 0x8000000508087221 */ /* 0x000fe20000000000 */
[----:B--2---:R-:W-:Y:S01]  /*0190*/  FADD R0, -R5, R0 ;  /* 0x0000000005007221 */ /* 0x004fe20000000100 */
[----:B------:R-:W-:Y:S01]  /*01a0*/  FMUL R6, R6, 1.4426950216293334961 ;  /* 0x3fb8aa3b06067820 */ /* 0x000fe20000400000 */
[----:B------:R-:W-:Y:S01]  /*01b0*/  FMUL R9, R9, 1.4426950216293334961 ;  /* 0x3fb8aa3b09097820 */ /* 0x000fe20000400000 */
[----:B------:R-:W-:Y:S01]  /*01c0*/  FMUL R8, R8, 1.4426950216293334961 ;  /* 0x3fb8aa3b08087820 */ /* 0x000fe20000400000 */
[----:B------:R-:W-:Y:S02]  /*01d0*/  FMUL R0, R0, 1.4426950216293334961 ;  /* 0x3fb8aa3b00007820 */ /* 0x000fe40000400000 */
[----:B------:R-:W-:Y:S02]  /*01e0*/  FSETP.GEU.AND P0, PT, R6, -126, PT ;  /* 0xc2fc00000600780b */ /* 0x000fe40003f0e000 */
[----:B------:R-:W-:-:S02]  /*01f0*/  FSETP.GEU.AND P1, PT, R9, -126, PT ;  /* 0xc2fc00000900780b */ /* 0x000fc40003f2e000 */
[----:B------:R-:W-:Y:S02]  /*0200*/  FSETP.GEU.AND P2, PT, R8, -126, PT ;  /* 0xc2fc00000800780b */ /* 0x000fe40003f4e000 */
[----:B------:R-:W-:-:S07]  /*0210*/  FSETP.GEU.AND P3, PT, R0, -126, PT ;  /* 0xc2fc00000000780b */ /* 0x000fce0003f6e000 */
[----:B------:R-:W-:Y:S02]  /*0220*/  @!P0 FMUL R6, R6, 0.5 ;  /* 0x3f00000006068820 */ /* 0x000fe40000400000 */
[----:B------:R-:W-:Y:S02]  /*0230*/  @!P1 FMUL R9, R9, 0.5 ;  /* 0x3f00000009099820 */ /* 0x000fe40000400000 */
[----:B------:R-:W1:Y:S01]  /*0240*/  MUFU.EX2 R2, R6 ;  /* 0x0000000600027308 */ /* 0x000e620000000800 */
[----:B------:R-:W-:Y:S01]  /*0250*/  @!P2 FMUL R8, R8, 0.5 ;  /* 0x3f0000000808a820 */ /* 0x000fe20000400000 */
[----:B------:R-:W-:-:S06]  /*0260*/  @!P3 FMUL R0, R0, 0.5 ;  /* 0x3f0000000000b820 */ /* 0x000fcc0000400000 */
[----:B------:R-:W2:Y:S01]  /*0270*/  MUFU.EX2 R3, R9 ;  /* 0x0000000900037308 */ /* 0x000ea20000000800 */
[----:B-1----:R-:W-:-:S07]  /*0280*/  @!P0 FMUL R2, R2, R2 ;  /* 0x0000000202028220 */ /* 0x002fce0000400000 */
[----:B------:R-:W1:Y:S01]  /*0290*/  MUFU.EX2 R11, R8 ;  /* 0x00000008000b7308 */ /* 0x000e620000000800 */
[----:B------:R-:W-:-:S04]  /*02a0*/  LOP3.LUT P0, RZ, R10, 0x1c, RZ, 0xc0, !PT ;  /* 0x0000001c0aff7812 */ /* 0x000fc8000780c0ff */
[----:B------:R-:W-:Y:S01]  /*02b0*/  ISETP.LT.AND P0, PT, R7, 0x3, !P0 ;  /* 0x000000030700780c */ /* 0x000fe20004701270 */
[----:B--2---:R-:W-:Y:S02]  /*02c0*/  @!P1 FMUL R3, R3, R3 ;  /* 0x0000000303039220 */ /* 0x004fe40000400000 */
[----:B------:R-:W2:Y:S02]  /*02d0*/  MUFU.EX2 R4, R0 ;  /* 0x0000000000047308 */ /* 0x000ea40000000800 */
[----:B------:R-:W-:Y:S01]  /*02e0*/  FADD R2, R2, R3 ;  /* 0x0000000302027221 */ /* 0x000fe20000000000 */
[----:B-1----:R-:W-:-:S04]  /*02f0*/  @!P2 FMUL R11, R11, R11 ;  /* 0x0000000b0b0ba220 */ /* 0x002fc80000400000 */
[----:B------:R-:W-:Y:S02]  /*0300*/  FADD R11, R2, R11 ;  /* 0x0000000b020b7221 */ /* 0x000fe40000000000 */
[----:B------:R-:W1:Y:S01]  /*0310*/  LDC.64 R2, c[0x0][0x218] ;  /* 0x00008600ff027b82 */ /* 0x000e620000000a00 */
[----:B--2---:R-:W-:Y:S02]  /*0320*/  @!P3 FMUL R4, R4, R4 ;  /* 0x000000040404b220 */ /* 0x004fe40000400000 */
[C---:B------:R-:W-:Y:S02]  /*0330*/  FSETP.GT.AND P1, PT, R11.reuse, 8.50705917302346158658e+37, PT ;  /* 0x7e8000000b00780b */ /* 0x040fe40003f24000 */
[----:B------:R-:W-:-:S11]  /*0340*/  FSETP.GEU.AND P2, PT, R11, 1.175494350822287508e-38, PT ;  /* 0x008000000b00780b */ /* 0x000fd60003f4e000 */
[----:B------:R-:W-:Y:S01]  /*0350*/  @P1 FMUL R11, R11, 0.25 ;  /* 0x3e8000000b0b1820 */ /* 0x000fe20000400000 */
[----:B------:R-:W-:-:S03]  /*0360*/  @P1 FMUL R4, R4, 0.25 ;  /* 0x3e80000004041820 */ /* 0x000fc60000400000 */
[----:B------:R-:W-:Y:S01]  /*0370*/  @!P2 FMUL R11, R11, 16777216 ;  /* 0x4b8000000b0ba820 */ /* 0x000fe20000400000 */
[----:B------:R-:W-:Y:S01]  /*0380*/  @!P2 FMUL R4, R4, 16777216 ;  /* 0x4b8000000404a820 */ /* 0x000fe20000400000 */
[----:B-1----:R-:W-:-:S04]  /*0390*/  IMAD.WIDE R2, R7, 0x4, R2 ;  /* 0x0000000407027825 */ /* 0x002fc800078e0202 */
[----:B------:R-:W1:Y:S02]  /*03a0*/  MUFU.RCP R11, R11 ;  /* 0x0000000b000b7308 */ /* 0x000e640000001000 */
[----:B-1----:R-:W-:Y:S01]  /*03b0*/  FMUL R5, R11, R4 ;  /* 0x000000040b057220 */ /* 0x002fe20000400000 */
[----:B------:R-:W-:Y:S06]  /*03c0*/  @!P0 EXIT ;  /* 0x000000000000894d */ /* 0x000fec0003800000 */
[----:B------:R-:W-:Y:S01]  /*03d0*/  STG.E desc[UR4][R2.64], R5 ;  /* 0x0000000502007986 */ /* 0x000fe2000c101904 */
[----:B------:R-:W-:Y:S05]  /*03e0*/  EXIT ;  /* 0x000000000000794d */ /* 0x000fea0003800000 */
.L_x_0:
[----:B------:R-:W-:-:S00]  /*03f0*/  BRA `(.L_x_0) ;  /* 0xfffffffc00fc7947 */ /* 0x000fc0000383ffff */
[----:B------:R-:W-:-:S00]  /*0400*/  NOP ;  /* 0x0000000000007918 */ /* 0x000fc00000000000 */
[----:B------:R-:W-:-:S00]  /*0410*/  NOP ;  /* 0x0000000000007918 */ /* 0x000fc00000000000 */
[----:B------:R-:W-:-:S00]  /*0420*/  NOP ;  /* 0x0000000000007918 */ /* 0x000fc00000000000 */
[----:B------:R-:W-:-:S00]  /*0430*/  NOP ;  /* 0x0000000000007918 */ /* 0x000fc00000000000 */
[----:B------:R-:W-:-:S00]  /*0440*/  NOP ;  /* 0x0000000000007918 */ /* 0x000fc00000000000 */
[----:B------:R-:W-:-:S00]  /*0450*/  NOP ;  /* 0x0000000000007918 */ /* 0x000fc00000000000 */
[----:B------:R-:W-:-:S00]  /*0460*/  NOP ;  /* 0x0000000000007918 */ /* 0x000fc00000000000 */
[----:B------:R-:W-:-:S00]  /*0470*/  NOP ;  /* 0x0000000000007918 */ /* 0x000fc00000000000 */
.L_x_1:


//--------------------- .nv.constant0.triton_poi_fused__softmax_5 --------------------------
	.section	.nv.constant0.triton_poi_fused__softmax_5,"a",@progbits
	.sectionflags	@""
	.align	4
.nv.constant0.triton_poi_fused__softmax_5:
	.zero		548
